//
// Generated by NVIDIA NVVM Compiler
//
// Compiler Build ID: CL-36424714
// Cuda compilation tools, release 13.0, V13.0.88
// Based on NVVM 20.0.0
//

.version 9.0
.target sm_100
.address_size 64

	// .globl	_Z18updateMatrixKernelPiS_iiPb

.visible .entry _Z18updateMatrixKernelPiS_iiPb(
	.param .u64 .ptr .align 1 _Z18updateMatrixKernelPiS_iiPb_param_0,
	.param .u64 .ptr .align 1 _Z18updateMatrixKernelPiS_iiPb_param_1,
	.param .u32 _Z18updateMatrixKernelPiS_iiPb_param_2,
	.param .u32 _Z18updateMatrixKernelPiS_iiPb_param_3,
	.param .u64 .ptr .align 1 _Z18updateMatrixKernelPiS_iiPb_param_4
)
{
	.local .align 4 .b8 	__local_depot0[20];
	.reg .b64 	%SP;
	.reg .b64 	%SPL;
	.reg .pred 	%p<14>;
	.reg .b16 	%rs<2>;
	.reg .b32 	%r<79>;
	.reg .b64 	%rd<49>;

	mov.u64 	%SPL, __local_depot0;
	ld.param.u64 	%rd5, [_Z18updateMatrixKernelPiS_iiPb_param_0];
	ld.param.u64 	%rd6, [_Z18updateMatrixKernelPiS_iiPb_param_1];
	ld.param.u32 	%r9, [_Z18updateMatrixKernelPiS_iiPb_param_2];
	ld.param.u32 	%r10, [_Z18updateMatrixKernelPiS_iiPb_param_3];
	ld.param.u64 	%rd4, [_Z18updateMatrixKernelPiS_iiPb_param_4];
	cvta.to.global.u64 	%rd1, %rd6;
	cvta.to.global.u64 	%rd2, %rd5;
	add.u64 	%rd3, %SPL, 0;
	mov.u32 	%r11, %ctaid.y;
	mov.u32 	%r12, %ntid.y;
	mov.u32 	%r13, %tid.y;
	mad.lo.s32 	%r1, %r11, %r12, %r13;
	mov.u32 	%r14, %ctaid.x;
	mov.u32 	%r15, %ntid.x;
	mov.u32 	%r16, %tid.x;
	mad.lo.s32 	%r2, %r14, %r15, %r16;
	setp.ge.s32 	%p1, %r1, %r9;
	setp.ge.s32 	%p2, %r2, %r10;
	or.pred  	%p3, %p1, %p2;
	@%p3 bra 	$L__BB0_9;
	mad.lo.s32 	%r3, %r10, %r1, %r2;
	mul.wide.s32 	%rd8, %r3, 4;
	add.s64 	%rd9, %rd2, %rd8;
	ld.global.u32 	%r4, [%rd9];
	setp.gt.u32 	%p4, %r4, 1;
	@%p4 bra 	$L__BB0_8;
	mov.b32 	%r17, 0;
	st.local.u32 	[%rd3], %r17;
	st.local.u32 	[%rd3+4], %r17;
	st.local.u32 	[%rd3+8], %r17;
	st.local.u32 	[%rd3+12], %r17;
	st.local.u32 	[%rd3+16], %r17;
	add.s32 	%r18, %r9, %r1;
	add.s32 	%r19, %r10, %r2;
	add.s32 	%r20, %r18, -1;
	rem.s32 	%r21, %r20, %r9;
	add.s32 	%r22, %r19, -1;
	rem.s32 	%r23, %r22, %r10;
	mul.lo.s32 	%r24, %r21, %r10;
	add.s32 	%r25, %r24, %r23;
	mul.wide.s32 	%rd12, %r25, 4;
	add.s64 	%rd13, %rd2, %rd12;
	ld.global.u32 	%r26, [%rd13];
	mul.wide.s32 	%rd14, %r26, 4;
	add.s64 	%rd15, %rd3, %rd14;
	ld.local.u32 	%r27, [%rd15];
	add.s32 	%r28, %r27, 1;
	st.local.u32 	[%rd15], %r28;
	rem.s32 	%r29, %r19, %r10;
	add.s32 	%r30, %r24, %r29;
	mul.wide.s32 	%rd16, %r30, 4;
	add.s64 	%rd17, %rd2, %rd16;
	ld.global.u32 	%r31, [%rd17];
	mul.wide.s32 	%rd18, %r31, 4;
	add.s64 	%rd19, %rd3, %rd18;
	ld.local.u32 	%r32, [%rd19];
	add.s32 	%r33, %r32, 1;
	st.local.u32 	[%rd19], %r33;
	add.s32 	%r34, %r19, 1;
	rem.s32 	%r35, %r34, %r10;
	add.s32 	%r36, %r24, %r35;
	mul.wide.s32 	%rd20, %r36, 4;
	add.s64 	%rd21, %rd2, %rd20;
	ld.global.u32 	%r37, [%rd21];
	mul.wide.s32 	%rd22, %r37, 4;
	add.s64 	%rd23, %rd3, %rd22;
	ld.local.u32 	%r38, [%rd23];
	add.s32 	%r39, %r38, 1;
	st.local.u32 	[%rd23], %r39;
	rem.s32 	%r40, %r18, %r9;
	mul.lo.s32 	%r41, %r40, %r10;
	add.s32 	%r42, %r41, %r23;
	mul.wide.s32 	%rd24, %r42, 4;
	add.s64 	%rd25, %rd2, %rd24;
	ld.global.u32 	%r43, [%rd25];
	mul.wide.s32 	%rd26, %r43, 4;
	add.s64 	%rd27, %rd3, %rd26;
	ld.local.u32 	%r44, [%rd27];
	add.s32 	%r45, %r44, 1;
	st.local.u32 	[%rd27], %r45;
	add.s32 	%r46, %r41, %r35;
	mul.wide.s32 	%rd28, %r46, 4;
	add.s64 	%rd29, %rd2, %rd28;
	ld.global.u32 	%r47, [%rd29];
	mul.wide.s32 	%rd30, %r47, 4;
	add.s64 	%rd31, %rd3, %rd30;
	ld.local.u32 	%r48, [%rd31];
	add.s32 	%r49, %r48, 1;
	st.local.u32 	[%rd31], %r49;
	add.s32 	%r50, %r18, 1;
	rem.s32 	%r51, %r50, %r9;
	mul.lo.s32 	%r52, %r51, %r10;
	add.s32 	%r53, %r52, %r23;
	mul.wide.s32 	%rd32, %r53, 4;
	add.s64 	%rd33, %rd2, %rd32;
	ld.global.u32 	%r54, [%rd33];
	mul.wide.s32 	%rd34, %r54, 4;
	add.s64 	%rd35, %rd3, %rd34;
	ld.local.u32 	%r55, [%rd35];
	add.s32 	%r56, %r55, 1;
	st.local.u32 	[%rd35], %r56;
	add.s32 	%r57, %r52, %r29;
	mul.wide.s32 	%rd36, %r57, 4;
	add.s64 	%rd37, %rd2, %rd36;
	ld.global.u32 	%r58, [%rd37];
	mul.wide.s32 	%rd38, %r58, 4;
	add.s64 	%rd39, %rd3, %rd38;
	ld.local.u32 	%r59, [%rd39];
	add.s32 	%r60, %r59, 1;
	st.local.u32 	[%rd39], %r60;
	add.s32 	%r61, %r52, %r35;
	mul.wide.s32 	%rd40, %r61, 4;
	add.s64 	%rd41, %rd2, %rd40;
	ld.global.u32 	%r62, [%rd41];
	mul.wide.s32 	%rd42, %r62, 4;
	add.s64 	%rd43, %rd3, %rd42;
	ld.local.u32 	%r63, [%rd43];
	add.s32 	%r64, %r63, 1;
	st.local.u32 	[%rd43], %r64;
	ld.local.u32 	%r5, [%rd3];
	setp.gt.s32 	%p5, %r5, 0;
	@%p5 bra 	$L__BB0_4;
	setp.ne.s32 	%p6, %r5, 0;
	setp.eq.s32 	%p7, %r4, 0;
	mov.b32 	%r77, 0;
	or.pred  	%p8, %p6, %p7;
	mov.u32 	%r78, %r4;
	@%p8 bra 	$L__BB0_5;
$L__BB0_4:
	mov.b32 	%r78, 0;
	mov.u32 	%r77, %r5;
$L__BB0_5:
	ld.local.u32 	%r67, [%rd3+4];
	setp.gt.s32 	%p9, %r67, %r77;
	max.s32 	%r68, %r67, %r77;
	selp.b32 	%r69, 1, %r78, %p9;
	ld.local.u32 	%r70, [%rd3+8];
	setp.gt.s32 	%p10, %r70, %r68;
	max.s32 	%r71, %r70, %r68;
	selp.b32 	%r72, 2, %r69, %p10;
	ld.local.u32 	%r73, [%rd3+12];
	setp.gt.s32 	%p11, %r73, %r71;
	max.s32 	%r74, %r73, %r71;
	selp.b32 	%r75, 3, %r72, %p11;
	ld.local.u32 	%r76, [%rd3+16];
	setp.gt.s32 	%p12, %r76, %r74;
	selp.b32 	%r8, 4, %r75, %p12;
	setp.eq.s32 	%p13, %r8, %r4;
	@%p13 bra 	$L__BB0_7;
	add.s64 	%rd45, %rd1, %rd8;
	st.global.u32 	[%rd45], %r8;
	cvta.to.global.u64 	%rd46, %rd4;
	mov.b16 	%rs1, 1;
	st.global.u8 	[%rd46], %rs1;
	bra.uni 	$L__BB0_9;
$L__BB0_7:
	add.s64 	%rd48, %rd1, %rd8;
	st.global.u32 	[%rd48], %r4;
	bra.uni 	$L__BB0_9;
$L__BB0_8:
	add.s64 	%rd11, %rd1, %rd8;
	st.global.u32 	[%rd11], %r4;
$L__BB0_9:
	ret;

}


// ===== COMPILED SASS (sm_100) =====

	.target	sm_100

	.elftype	@"ET_EXEC"


//--------------------- .note.nv.tkinfo           --------------------------
	.section	.note.nv.tkinfo,"",@"SHT_NOTE"
	.sectionflags	@"SHF_NOTE_NV_TKINFO"
	.tkinfo
        /*0018*/ 	.word	0x00000002
        /*0030*/ 	.string	""
        /*0030*/ 	.string	"ptxas"
        /*0030*/ 	.string	"Cuda compilation tools, release 13.0, V13.0.88"
        /*0030*/ 	.string	"Build cuda_13.0.r13.0/compiler.36424714_0"
        /*0030*/ 	.string	"-arch sm_100 -m 64 "



//--------------------- .note.nv.cuinfo           --------------------------
	.section	.note.nv.cuinfo,"",@"SHT_NOTE"
	.sectionflags	@"SHF_NOTE_NV_CUINFO"
        /*0018*/ 	.short	0x0002
        /*001a*/ 	.short	0x0064
        /*001c*/ 	.short	0x0082
	.zero		2


//--------------------- .nv.info                  --------------------------
	.section	.nv.info,"",@"SHT_CUDA_INFO"
	.align	4


	//----- nvinfo : EIATTR_REGCOUNT
	.align		4
        /*0000*/ 	.byte	0x04, 0x2f
        /*0002*/ 	.short	(.L_1 - .L_0)
	.align		4
.L_0:
        /*0004*/ 	.word	index@(_Z18updateMatrixKernelPiS_iiPb)
        /*0008*/ 	.word	0x00000018


	//----- nvinfo : EIATTR_FRAME_SIZE
	.align		4
.L_1:
        /*000c*/ 	.byte	0x04, 0x11
        /*000e*/ 	.short	(.L_3 - .L_2)
	.align		4
.L_2:
        /*0010*/ 	.word	index@(_Z18updateMatrixKernelPiS_iiPb)
        /*0014*/ 	.word	0x00000000


	//----- nvinfo : EIATTR_MIN_STACK_SIZE
	.align		4
.L_3:
        /*0018*/ 	.byte	0x04, 0x12
        /*001a*/ 	.short	(.L_5 - .L_4)
	.align		4
.L_4:
        /*001c*/ 	.word	index@(_Z18updateMatrixKernelPiS_iiPb)
        /*0020*/ 	.word	0x00000000
.L_5:


//--------------------- .nv.compat                --------------------------
	.section	.nv.compat,"",@"SHT_CUDA_COMPAT_INFO"
	.align	4
        /*0000*/ 	.byte	0x02, 0x09, 0x00, 0x00, 0x02, 0x02, 0x01, 0x00, 0x02, 0x05, 0x05, 0x00, 0x03, 0x07, 0x01, 0x01
        /*0010*/ 	.byte	0x02, 0x03, 0x00, 0x00, 0x02, 0x06, 0x01, 0x00, 0x04, 0x0b, 0x08, 0x00, 0x09, 0x00, 0x00, 0x00
        /*0020*/ 	.byte	0x00, 0x00, 0x00, 0x00


//--------------------- .nv.info._Z18updateMatrixKernelPiS_iiPb --------------------------
	.section	.nv.info._Z18updateMatrixKernelPiS_iiPb,"",@"SHT_CUDA_INFO"
	.sectionflags	@""
	.align	4


	//----- nvinfo : EIATTR_CUDA_API_VERSION
	.align		4
        /*0000*/ 	.byte	0x04, 0x37
        /*0002*/ 	.short	(.L_7 - .L_6)
.L_6:
        /*0004*/ 	.word	0x00000082


	//----- nvinfo : EIATTR_KPARAM_INFO
	.align		4
.L_7:
        /*0008*/ 	.byte	0x04, 0x17
        /*000a*/ 	.short	(.L_9 - .L_8)
.L_8:
        /*000c*/ 	.word	0x00000000
        /*0010*/ 	.short	0x0004
        /*0012*/ 	.short	0x0018
        /*0014*/ 	.byte	0x00, 0xf5, 0x21, 0x00


	//----- nvinfo : EIATTR_KPARAM_INFO
	.align		4
.L_9:
        /*0018*/ 	.byte	0x04, 0x17
        /*001a*/ 	.short	(.L_11 - .L_10)
.L_10:
        /*001c*/ 	.word	0x00000000
        /*0020*/ 	.short	0x0003
        /*0022*/ 	.short	0x0014
        /*0024*/ 	.byte	0x00, 0xf0, 0x11, 0x00


	//----- nvinfo : EIATTR_KPARAM_INFO
	.align		4
.L_11:
        /*0028*/ 	.byte	0x04, 0x17
        /*002a*/ 	.short	(.L_13 - .L_12)
.L_12:
        /*002c*/ 	.word	0x00000000
        /*0030*/ 	.short	0x0002
        /*0032*/ 	.short	0x0010
        /*0034*/ 	.byte	0x00, 0xf0, 0x11, 0x00


	//----- nvinfo : EIATTR_KPARAM_INFO
	.align		4
.L_13:
        /*0038*/ 	.byte	0x04, 0x17
        /*003a*/ 	.short	(.L_15 - .L_14)
.L_14:
        /*003c*/ 	.word	0x00000000
        /*0040*/ 	.short	0x0001
        /*0042*/ 	.short	0x0008
        /*0044*/ 	.byte	0x00, 0xf5, 0x21, 0x00


	//----- nvinfo : EIATTR_KPARAM_INFO
	.align		4
.L_15:
        /*0048*/ 	.byte	0x04, 0x17
        /*004a*/ 	.short	(.L_17 - .L_16)
.L_16:
        /*004c*/ 	.word	0x00000000
        /*0050*/ 	.short	0x0000
        /*0052*/ 	.short	0x0000
        /*0054*/ 	.byte	0x00, 0xf5, 0x21, 0x00


	//----- nvinfo : EIATTR_SPARSE_MMA_MASK
	.align		4
.L_17:
        /*0058*/ 	.byte	0x03, 0x50
        /*005a*/ 	.short	0x0000


	//----- nvinfo : EIATTR_MAXREG_COUNT
	.align		4
        /*005c*/ 	.byte	0x03, 0x1b
        /*005e*/ 	.short	0x00ff


	//----- nvinfo : EIATTR_MERCURY_ISA_VERSION
	.align		4
        /*0060*/ 	.byte	0x03, 0x5f
        /*0062*/ 	.short	0x0101


	//----- nvinfo : EIATTR_VRC_CTA_INIT_COUNT
	.align		4
        /*0064*/ 	.byte	0x02, 0x4a
	.zero		1
	.zero		1


	//----- nvinfo : EIATTR_EXIT_INSTR_OFFSETS
	.align		4
        /*0068*/ 	.byte	0x04, 0x1c
        /*006a*/ 	.short	(.L_19 - .L_18)


	//   ....[0]....
.L_18:
        /*006c*/ 	.word	0x000000c0


	//   ....[1]....
        /*0070*/ 	.word	0x00001340


	//   ....[2]....
        /*0074*/ 	.word	0x00001380


	//   ....[3]....
        /*0078*/ 	.word	0x000013c0


	//----- nvinfo : EIATTR_CRS_STACK_SIZE
	.align		4
.L_19:
        /*007c*/ 	.byte	0x04, 0x1e
        /*007e*/ 	.short	(.L_21 - .L_20)
.L_20:
        /*0080*/ 	.word	0x00000000


	//----- nvinfo : EIATTR_CBANK_PARAM_SIZE
	.align		4
.L_21:
        /*0084*/ 	.byte	0x03, 0x19
        /*0086*/ 	.short	0x0020


	//----- nvinfo : EIATTR_PARAM_CBANK
	.align		4
        /*0088*/ 	.byte	0x04, 0x0a
        /*008a*/ 	.short	(.L_23 - .L_22)
	.align		4
.L_22:
        /*008c*/ 	.word	index@(.nv.constant0._Z18updateMatrixKernelPiS_iiPb)
        /*0090*/ 	.short	0x0380
        /*0092*/ 	.short	0x0020


	//----- nvinfo : EIATTR_SW_WAR
	.align		4
.L_23:
        /*0094*/ 	.byte	0x04, 0x36
        /*0096*/ 	.short	(.L_25 - .L_24)
.L_24:
        /*0098*/ 	.word	0x00000008
.L_25:


//--------------------- .nv.callgraph             --------------------------
	.section	.nv.callgraph,"",@"SHT_CUDA_CALLGRAPH"
	.align	4
	.sectionentsize	8
	.align		4
        /*0000*/ 	.word	0x00000000
	.align		4
        /*0004*/ 	.word	0xffffffff
	.align		4
        /*0008*/ 	.word	0x00000000
	.align		4
        /*000c*/ 	.word	0xfffffffe
	.align		4
        /*0010*/ 	.word	0x00000000
	.align		4
        /*0014*/ 	.word	0xfffffffd
	.align		4
        /*0018*/ 	.word	0x00000000
	.align		4
        /*001c*/ 	.word	0xfffffffc


//--------------------- .text._Z18updateMatrixKernelPiS_iiPb --------------------------
	.section	.text._Z18updateMatrixKernelPiS_iiPb,"ax",@progbits
	.align	128
        .global         _Z18updateMatrixKernelPiS_iiPb
        .type           _Z18updateMatrixKernelPiS_iiPb,@function
        .size           _Z18updateMatrixKernelPiS_iiPb,(.L_x_5 - _Z18updateMatrixKernelPiS_iiPb)
        .other          _Z18updateMatrixKernelPiS_iiPb,@"STO_CUDA_ENTRY STV_DEFAULT"
_Z18updateMatrixKernelPiS_iiPb:
.text._Z18updateMatrixKernelPiS_iiPb:
[----:B------:R-:W-:Y:S01]  /*0000*/  LDC R1, c[0x0][0x37c] ;  /* 0x0000df00ff017b82 */ /* 0x000fe20000000800 */
[----:B------:R-:W0:Y:S07]  /*0010*/  S2R R3, SR_TID.X ;  /* 0x0000000000037919 */ /* 0x000e2e0000002100 */
[----:B------:R-:W1:Y:S01]  /*0020*/  LDC R11, c[0x0][0x364] ;  /* 0x0000d900ff0b7b82 */ /* 0x000e620000000800 */
[----:B------:R-:W1:Y:S07]  /*0030*/  S2R R0, SR_TID.Y ;  /* 0x0000000000007919 */ /* 0x000e6e0000002200 */
[----:B------:R-:W0:Y:S08]  /*0040*/  S2UR UR5, SR_CTAID.X ;  /* 0x00000000000579c3 */ /* 0x000e300000002500 */
[----:B------:R-:W0:Y:S08]  /*0050*/  LDC R12, c[0x0][0x360] ;  /* 0x0000d800ff0c7b82 */ /* 0x000e300000000800 */
[----:B------:R-:W1:Y:S08]  /*0060*/  S2UR UR4, SR_CTAID.Y ;  /* 0x00000000000479c3 */ /* 0x000e700000002600 */
[----:B------:R-:W2:Y:S01]  /*0070*/  LDC.64 R4, c[0x0][0x390] ;  /* 0x0000e400ff047b82 */ /* 0x000ea20000000a00 */
[----:B0-----:R-:W-:-:S02]  /*0080*/  IMAD R12, R12, UR5, R3 ;  /* 0x000000050c0c7c24 */ /* 0x001fc4000f8e0203 */
[----:B-1----:R-:W-:-:S03]  /*0090*/  IMAD R11, R11, UR4, R0 ;  /* 0x000000040b0b7c24 */ /* 0x002fc6000f8e0200 */
[----:B--2---:R-:W-:-:S04]  /*00a0*/  ISETP.GE.AND P0, PT, R12, R5, PT ;  /* 0x000000050c00720c */ /* 0x004fc80003f06270 */
[----:B------:R-:W-:-:S13]  /*00b0*/  ISETP.GE.OR P0, PT, R11, R4, P0 ;  /* 0x000000040b00720c */ /* 0x000fda0000706670 */
[----:B------:R-:W-:Y:S05]  /*00c0*/  @P0 EXIT ;  /* 0x000000000000094d */ /* 0x000fea0003800000 */
[----:B------:R-:W0:Y:S01]  /*00d0*/  LDC.64 R2, c[0x0][0x380] ;  /* 0x0000e000ff027b82 */ /* 0x000e220000000a00 */
[----:B------:R-:W1:Y:S01]  /*00e0*/  LDCU.64 UR4, c[0x0][0x358] ;  /* 0x00006b00ff0477ac */ /* 0x000e620008000a00 */
[----:B------:R-:W-:-:S04]  /*00f0*/  IMAD R7, R11, R5, R12 ;  /* 0x000000050b077224 */ /* 0x000fc800078e020c */
[----:B0-----:R-:W-:-:S05]  /*0100*/  IMAD.WIDE R8, R7, 0x4, R2 ;  /* 0x0000000407087825 */ /* 0x001fca00078e0202 */
[----:B-1----:R-:W2:Y:S02]  /*0110*/  LDG.E R0, desc[UR4][R8.64] ;  /* 0x0000000408007981 */ /* 0x002ea4000c1e1900 */
[----:B--2---:R-:W-:-:S13]  /*0120*/  ISETP.GT.U32.AND P0, PT, R0, 0x1, PT ;  /* 0x000000010000780c */ /* 0x004fda0003f04070 */
[----:B------:R-:W-:Y:S05]  /*0130*/  @P0 BRA `(.L_x_0) ;  /* 0x0000001000940947 */ /* 0x000fea0003800000 */
[----:B------:R-:W-:Y:S01]  /*0140*/  IABS R13, R5 ;  /* 0x00000005000d7213 */ /* 0x000fe20000000000 */
[----:B------:R-:W-:Y:S01]  /*0150*/  IMAD.IADD R12, R12, 0x1, R5 ;  /* 0x000000010c0c7824 */ /* 0x000fe200078e0205 */
[----:B------:R-:W-:Y:S01]  /*0160*/  IABS R6, R4 ;  /* 0x0000000400067213 */ /* 0x000fe20000000000 */
[----:B------:R-:W-:Y:S01]  /*0170*/  IMAD.IADD R10, R11, 0x1, R4 ;  /* 0x000000010b0a7824 */ /* 0x000fe200078e0204 */
[----:B------:R-:W0:Y:S01]  /*0180*/  I2F.RP R17, R13 ;  /* 0x0000000d00117306 */ /* 0x000e220000209400 */
[----:B------:R-:W-:-:S05]  /*0190*/  VIADD R11, R12, 0xffffffff ;  /* 0xffffffff0c0b7836 */ /* 0x000fca0000000000 */
[----:B------:R-:W-:Y:S02]  /*01a0*/  ISETP.GE.AND P5, PT, R11, RZ, PT ;  /* 0x000000ff0b00720c */ /* 0x000fe40003fa6270 */
[----:B------:R-:W1:Y:S08]  /*01b0*/  I2F.RP R16, R6 ;  /* 0x0000000600107306 */ /* 0x000e700000209400 */
[----:B0-----:R-:W0:Y:S08]  /*01c0*/  MUFU.RCP R17, R17 ;  /* 0x0000001100117308 */ /* 0x001e300000001000 */
[----:B-1----:R-:W1:Y:S01]  /*01d0*/  MUFU.RCP R16, R16 ;  /* 0x0000001000107308 */ /* 0x002e620000001000 */
[----:B0-----:R-:W-:Y:S01]  /*01e0*/  VIADD R8, R17, 0xffffffe ;  /* 0x0ffffffe11087836 */ /* 0x001fe20000000000 */
[----:B------:R-:W-:-:S06]  /*01f0*/  IADD3 R17, PT, PT, R10, -0x1, RZ ;  /* 0xffffffff0a117810 */ /* 0x000fcc0007ffe0ff */
[----:B------:R0:W2:Y:S01]  /*0200*/  F2I.FTZ.U32.TRUNC.NTZ R9, R8 ;  /* 0x0000000800097305 */ /* 0x0000a2000021f000 */
[----:B------:R-:W-:Y:S01]  /*0210*/  ISETP.GE.AND P3, PT, R17, RZ, PT ;  /* 0x000000ff1100720c */ /* 0x000fe20003f66270 */
[----:B-1----:R-:W-:Y:S01]  /*0220*/  VIADD R14, R16, 0xffffffe ;  /* 0x0ffffffe100e7836 */ /* 0x002fe20000000000 */
[----:B------:R-:W-:-:S05]  /*0230*/  IABS R16, R12 ;  /* 0x0000000c00107213 */ /* 0x000fca0000000000 */
[----:B------:R1:W3:Y:S01]  /*0240*/  F2I.FTZ.U32.TRUNC.NTZ R15, R14 ;  /* 0x0000000e000f7305 */ /* 0x0002e2000021f000 */
[----:B0-----:R-:W-:Y:S02]  /*0250*/  IMAD.MOV.U32 R8, RZ, RZ, RZ ;  /* 0x000000ffff087224 */ /* 0x001fe400078e00ff */
[--C-:B--2---:R-:W-:Y:S02]  /*0260*/  IMAD.MOV R18, RZ, RZ, -R9.reuse ;  /* 0x000000ffff127224 */ /* 0x104fe400078e0a09 */
[----:B-1----:R-:W-:Y:S02]  /*0270*/  IMAD.MOV.U32 R14, RZ, RZ, RZ ;  /* 0x000000ffff0e7224 */ /* 0x002fe400078e00ff */
[----:B------:R-:W-:Y:S01]  /*0280*/  IMAD R19, R18, R13, RZ ;  /* 0x0000000d12137224 */ /* 0x000fe200078e02ff */
[----:B------:R-:W-:Y:S02]  /*0290*/  IABS R18, R11 ;  /* 0x0000000b00127213 */ /* 0x000fe40000000000 */
[----:B------:R-:W-:Y:S01]  /*02a0*/  LOP3.LUT R11, RZ, R4, RZ, 0x33, !PT ;  /* 0x00000004ff0b7212 */ /* 0x000fe200078e33ff */
[----:B------:R-:W-:Y:S01]  /*02b0*/  IMAD.HI.U32 R8, R9, R19, R8 ;  /* 0x0000001309087227 */ /* 0x000fe200078e0008 */
[----:B---3--:R-:W-:-:S02]  /*02c0*/  IADD3 R21, PT, PT, RZ, -R15, RZ ;  /* 0x8000000fff157210 */ /* 0x008fc40007ffe0ff */
[----:B------:R-:W-:Y:S02]  /*02d0*/  IABS R19, R17 ;  /* 0x0000001100137213 */ /* 0x000fe40000000000 */
[----:B------:R-:W-:Y:S01]  /*02e0*/  IADD3 R17, PT, PT, R12, 0x1, RZ ;  /* 0x000000010c117810 */ /* 0x000fe20007ffe0ff */
[----:B------:R-:W-:-:S03]  /*02f0*/  IMAD R9, R21, R6, RZ ;  /* 0x0000000615097224 */ /* 0x000fc600078e02ff */
[----:B------:R-:W-:Y:S01]  /*0300*/  IABS R20, R17 ;  /* 0x0000001100147213 */ /* 0x000fe20000000000 */
[----:B------:R-:W-:-:S04]  /*0310*/  IMAD.HI.U32 R14, R15, R9, R14 ;  /* 0x000000090f0e7227 */ /* 0x000fc800078e000e */
[----:B------:R-:W-:-:S04]  /*0320*/  IMAD.HI.U32 R15, R8, R18, RZ ;  /* 0x00000012080f7227 */ /* 0x000fc800078e00ff */
[----:B------:R-:W-:-:S04]  /*0330*/  IMAD.HI.U32 R9, R14, R19, RZ ;  /* 0x000000130e097227 */ /* 0x000fc800078e00ff */
[----:B------:R-:W-:Y:S01]  /*0340*/  IMAD.MOV R15, RZ, RZ, -R15 ;  /* 0x000000ffff0f7224 */ /* 0x000fe200078e0a0f */
[----:B------:R-:W-:-:S03]  /*0350*/  IADD3 R9, PT, PT, -R9, RZ, RZ ;  /* 0x000000ff09097210 */ /* 0x000fc60007ffe1ff */
[C---:B------:R-:W-:Y:S02]  /*0360*/  IMAD R18, R13.reuse, R15, R18 ;  /* 0x0000000f0d127224 */ /* 0x040fe400078e0212 */
[----:B------:R-:W-:Y:S02]  /*0370*/  IMAD R9, R6, R9, R19 ;  /* 0x0000000906097224 */ /* 0x000fe400078e0213 */
[----:B------:R-:W-:Y:S01]  /*0380*/  IMAD.HI.U32 R15, R8, R16, RZ ;  /* 0x00000010080f7227 */ /* 0x000fe200078e00ff */
[----:B------:R-:W-:Y:S02]  /*0390*/  ISETP.GT.U32.AND P1, PT, R13, R18, PT ;  /* 0x000000120d00720c */ /* 0x000fe40003f24070 */
[----:B------:R-:W-:Y:S01]  /*03a0*/  ISETP.GT.U32.AND P0, PT, R6, R9, PT ;  /* 0x000000090600720c */ /* 0x000fe20003f04070 */
[----:B------:R-:W-:Y:S02]  /*03b0*/  IMAD.MOV R15, RZ, RZ, -R15 ;  /* 0x000000ffff0f7224 */ /* 0x000fe400078e0a0f */
[----:B------:R-:W-:-:S04]  /*03c0*/  IMAD.HI.U32 R8, R8, R20, RZ ;  /* 0x0000001408087227 */ /* 0x000fc800078e00ff */
[C---:B------:R-:W-:Y:S02]  /*03d0*/  IMAD R16, R13.reuse, R15, R16 ;  /* 0x0000000f0d107224 */ /* 0x040fe400078e0210 */
[----:B------:R-:W-:Y:S02]  /*03e0*/  IMAD.MOV R19, RZ, RZ, -R8 ;  /* 0x000000ffff137224 */ /* 0x000fe400078e0a08 */
[----:B------:R-:W-:Y:S01]  /*03f0*/  @!P1 IMAD.IADD R18, R18, 0x1, -R13 ;  /* 0x0000000112129824 */ /* 0x000fe200078e0a0d */
[----:B------:R-:W-:Y:S01]  /*0400*/  ISETP.GT.U32.AND P6, PT, R13, R16, PT ;  /* 0x000000100d00720c */ /* 0x000fe20003fc4070 */
[----:B------:R-:W-:Y:S01]  /*0410*/  @!P0 IMAD.IADD R9, R9, 0x1, -R6 ;  /* 0x0000000109098824 */ /* 0x000fe200078e0a06 */
[----:B------:R-:W-:Y:S01]  /*0420*/  ISETP.NE.AND P1, PT, R5, RZ, PT ;  /* 0x000000ff0500720c */ /* 0x000fe20003f25270 */
[C---:B------:R-:W-:Y:S01]  /*0430*/  IMAD R20, R13.reuse, R19, R20 ;  /* 0x000000130d147224 */ /* 0x040fe200078e0214 */
[----:B------:R-:W-:Y:S02]  /*0440*/  ISETP.GT.U32.AND P4, PT, R13, R18, PT ;  /* 0x000000120d00720c */ /* 0x000fe40003f84070 */
[----:B------:R-:W-:-:S02]  /*0450*/  ISETP.GT.U32.AND P2, PT, R6, R9, PT ;  /* 0x000000090600720c */ /* 0x000fc40003f44070 */
[----:B------:R-:W-:-:S05]  /*0460*/  ISETP.NE.AND P0, PT, R4, RZ, PT ;  /* 0x000000ff0400720c */ /* 0x000fca0003f05270 */
[----:B------:R-:W-:-:S04]  /*0470*/  @!P6 IMAD.IADD R16, R16, 0x1, -R13 ;  /* 0x000000011010e824 */ /* 0x000fc800078e0a0d */
[----:B------:R-:W-:Y:S02]  /*0480*/  @!P4 IMAD.IADD R18, R18, 0x1, -R13 ;  /* 0x000000011212c824 */ /* 0x000fe400078e0a0d */
[----:B------:R-:W-:Y:S01]  /*0490*/  @!P2 IMAD.IADD R9, R9, 0x1, -R6 ;  /* 0x000000010909a824 */ /* 0x000fe200078e0a06 */
[C---:B------:R-:W-:Y:S01]  /*04a0*/  ISETP.GT.U32.AND P2, PT, R13.reuse, R16, PT ;  /* 0x000000100d00720c */ /* 0x040fe20003f44070 */
[----:B------:R-:W-:Y:S01]  /*04b0*/  IMAD.MOV.U32 R15, RZ, RZ, R18 ;  /* 0x000000ffff0f7224 */ /* 0x000fe200078e0012 */
[----:B------:R-:W-:Y:S01]  /*04c0*/  LOP3.LUT R18, RZ, R5, RZ, 0x33, !PT ;  /* 0x00000005ff127212 */ /* 0x000fe200078e33ff */
[----:B------:R-:W-:Y:S01]  /*04d0*/  @!P3 IMAD.MOV R9, RZ, RZ, -R9 ;  /* 0x000000ffff09b224 */ /* 0x000fe200078e0a09 */
[----:B------:R-:W-:Y:S02]  /*04e0*/  ISETP.GT.U32.AND P4, PT, R13, R20, PT ;  /* 0x000000140d00720c */ /* 0x000fe40003f84070 */
[----:B------:R-:W-:Y:S02]  /*04f0*/  @!P5 IADD3 R15, PT, PT, -R15, RZ, RZ ;  /* 0x000000ff0f0fd210 */ /* 0x000fe40007ffe1ff */
[----:B------:R-:W-:-:S02]  /*0500*/  ISETP.GE.AND P3, PT, R12, RZ, PT ;  /* 0x000000ff0c00720c */ /* 0x000fc40003f66270 */
[----:B------:R-:W-:Y:S02]  /*0510*/  SEL R4, R18, R15, !P1 ;  /* 0x0000000f12047207 */ /* 0x000fe40004800000 */
[----:B------:R-:W-:-:S05]  /*0520*/  SEL R15, R11, R9, !P0 ;  /* 0x000000090b0f7207 */ /* 0x000fca0004000000 */
[----:B------:R-:W-:-:S04]  /*0530*/  IMAD R9, R15, R5, R4 ;  /* 0x000000050f097224 */ /* 0x000fc800078e0204 */
[----:B------:R-:W-:Y:S01]  /*0540*/  IMAD.WIDE R8, R9, 0x4, R2 ;  /* 0x0000000409087825 */ /* 0x000fe200078e0202 */
[----:B------:R-:W-:Y:S02]  /*0550*/  @!P2 IADD3 R16, PT, PT, R16, -R13, RZ ;  /* 0x8000000d1010a210 */ /* 0x000fe40007ffe0ff */
[----:B------:R-:W-:Y:S01]  /*0560*/  IABS R21, R10 ;  /* 0x0000000a00157213 */ /* 0x000fe20000000000 */
[----:B------:R-:W-:Y:S01]  /*0570*/  @!P4 IMAD.IADD R20, R20, 0x1, -R13 ;  /* 0x000000011414c824 */ /* 0x000fe200078e0a0d */
[----:B------:R0:W2:Y:S01]  /*0580*/  LDG.E R12, desc[UR4][R8.64] ;  /* 0x00000004080c7981 */ /* 0x0000a2000c1e1900 */
[----:B------:R-:W-:Y:S01]  /*0590*/  @!P3 IMAD.MOV R16, RZ, RZ, -R16 ;  /* 0x000000ffff10b224 */ /* 0x000fe200078e0a10 */
[----:B------:R-:W-:Y:S01]  /*05a0*/  ISETP.GE.AND P3, PT, R17, RZ, PT ;  /* 0x000000ff1100720c */ /* 0x000fe20003f66270 */
[----:B------:R-:W-:Y:S01]  /*05b0*/  IMAD.HI.U32 R19, R14, R21, RZ ;  /* 0x000000150e137227 */ /* 0x000fe200078e00ff */
[----:B------:R-:W-:Y:S02]  /*05c0*/  ISETP.GT.U32.AND P2, PT, R13, R20, PT ;  /* 0x000000140d00720c */ /* 0x000fe40003f44070 */
[----:B------:R-:W-:Y:S01]  /*05d0*/  SEL R16, R18, R16, !P1 ;  /* 0x0000001012107207 */ /* 0x000fe20004800000 */
[----:B------:R-:W-:-:S04]  /*05e0*/  IMAD.MOV R19, RZ, RZ, -R19 ;  /* 0x000000ffff137224 */ /* 0x000fc800078e0a13 */
[----:B0-----:R-:W-:Y:S02]  /*05f0*/  IMAD R9, R15, R5, R16 ;  /* 0x000000050f097224 */ /* 0x001fe400078e0210 */
[----:B------:R-:W-:Y:S02]  /*0600*/  IMAD R17, R6, R19, R21 ;  /* 0x0000001306117224 */ /* 0x000fe400078e0215 */
[----:B------:R-:W-:Y:S02]  /*0610*/  IMAD.WIDE R8, R9, 0x4, R2 ;  /* 0x0000000409087825 */ /* 0x000fe400078e0202 */
[----:B------:R-:W-:Y:S02]  /*0620*/  @!P2 IADD3 R20, PT, PT, R20, -R13, RZ ;  /* 0x8000000d1414a210 */ /* 0x000fe40007ffe0ff */
[----:B------:R-:W-:Y:S02]  /*0630*/  ISETP.GT.U32.AND P2, PT, R6, R17, PT ;  /* 0x000000110600720c */ /* 0x000fe40003f44070 */
[----:B------:R-:W3:Y:S01]  /*0640*/  LDG.E R8, desc[UR4][R8.64] ;  /* 0x0000000408087981 */ /* 0x000ee2000c1e1900 */
[----:B------:R-:W-:-:S05]  /*0650*/  @!P3 IMAD.MOV R20, RZ, RZ, -R20 ;  /* 0x000000ffff14b224 */ /* 0x000fca00078e0a14 */
[----:B------:R-:W-:-:S05]  /*0660*/  SEL R18, R18, R20, !P1 ;  /* 0x0000001412127207 */ /* 0x000fca0004800000 */
[----:B------:R-:W-:Y:S01]  /*0670*/  @!P2 IMAD.IADD R17, R17, 0x1, -R6 ;  /* 0x000000011111a824 */ /* 0x000fe200078e0a06 */
[----:B------:R-:W-:Y:S01]  /*0680*/  ISETP.GE.AND P2, PT, R10, RZ, PT ;  /* 0x000000ff0a00720c */ /* 0x000fe20003f46270 */
[----:B------:R-:W-:-:S03]  /*0690*/  IMAD R21, R15, R5, R18 ;  /* 0x000000050f157224 */ /* 0x000fc600078e0212 */
[----:B------:R-:W-:Y:S01]  /*06a0*/  ISETP.GT.U32.AND P1, PT, R6, R17, PT ;  /* 0x000000110600720c */ /* 0x000fe20003f24070 */
[----:B------:R-:W-:Y:S01]  /*06b0*/  IMAD.WIDE R20, R21, 0x4, R2 ;  /* 0x0000000415147825 */ /* 0x000fe200078e0202 */
[----:B------:R-:W-:-:S04]  /*06c0*/  IADD3 R13, PT, PT, R10, 0x1, RZ ;  /* 0x000000010a0d7810 */ /* 0x000fc80007ffe0ff */
[----:B------:R0:W4:Y:S01]  /*06d0*/  LDG.E R9, desc[UR4][R20.64] ;  /* 0x0000000414097981 */ /* 0x000122000c1e1900 */
[----:B------:R-:W-:-:S05]  /*06e0*/  IABS R19, R13 ;  /* 0x0000000d00137213 */ /* 0x000fca0000000000 */
[----:B------:R-:W-:-:S04]  /*06f0*/  IMAD.HI.U32 R14, R14, R19, RZ ;  /* 0x000000130e0e7227 */ /* 0x000fc800078e00ff */
[----:B------:R-:W-:Y:S02]  /*0700*/  @!P1 IMAD.IADD R17, R17, 0x1, -R6 ;  /* 0x0000000111119824 */ /* 0x000fe400078e0a06 */
[----:B------:R-:W-:Y:S02]  /*0710*/  IMAD.MOV R14, RZ, RZ, -R14 ;  /* 0x000000ffff0e7224 */ /* 0x000fe400078e0a0e */
[----:B------:R-:W-:Y:S02]  /*0720*/  @!P2 IMAD.MOV R17, RZ, RZ, -R17 ;  /* 0x000000ffff11a224 */ /* 0x000fe400078e0a11 */
[----:B------:R-:W-:-:S03]  /*0730*/  IMAD R19, R6, R14, R19 ;  /* 0x0000000e06137224 */ /* 0x000fc600078e0213 */
[----:B------:R-:W-:-:S05]  /*0740*/  SEL R17, R11, R17, !P0 ;  /* 0x000000110b117207 */ /* 0x000fca0004000000 */
[----:B------:R-:W-:Y:S01]  /*0750*/  IMAD R15, R17, R5, R4 ;  /* 0x00000005110f7224 */ /* 0x000fe200078e0204 */
[----:B------:R-:W-:-:S03]  /*0760*/  ISETP.GT.U32.AND P1, PT, R6, R19, PT ;  /* 0x000000130600720c */ /* 0x000fc60003f24070 */
[----:B0-----:R-:W-:-:S05]  /*0770*/  IMAD.WIDE R20, R15, 0x4, R2 ;  /* 0x000000040f147825 */ /* 0x001fca00078e0202 */
[----:B------:R0:W5:Y:S01]  /*0780*/  LDG.E R10, desc[UR4][R20.64] ;  /* 0x00000004140a7981 */ /* 0x000162000c1e1900 */
[----:B------:R-:W-:Y:S01]  /*0790*/  IMAD R15, R17, R5, R18 ;  /* 0x00000005110f7224 */ /* 0x000fe200078e0212 */
[----:B------:R-:W-:-:S03]  /*07a0*/  ISETP.GE.AND P2, PT, R13, RZ, PT ;  /* 0x000000ff0d00720c */ /* 0x000fc60003f46270 */
[----:B------:R-:W-:Y:S01]  /*07b0*/  @!P1 IADD3 R19, PT, PT, R19, -R6, RZ ;  /* 0x8000000613139210 */ /* 0x000fe20007ffe0ff */
[----:B------:R-:W-:-:S03]  /*07c0*/  IMAD.WIDE R14, R15, 0x4, R2 ;  /* 0x000000040f0e7825 */ /* 0x000fc600078e0202 */
[----:B------:R-:W-:-:S03]  /*07d0*/  ISETP.GT.U32.AND P1, PT, R6, R19, PT ;  /* 0x000000130600720c */ /* 0x000fc60003f24070 */
[----:B------:R1:W5:Y:S10]  /*07e0*/  LDG.E R14, desc[UR4][R14.64] ;  /* 0x000000040e0e7981 */ /* 0x000374000c1e1900 */
[----:B------:R-:W-:-:S04]  /*07f0*/  @!P1 IMAD.IADD R19, R19, 0x1, -R6 ;  /* 0x0000000113139824 */ /* 0x000fc800078e0a06 */
[----:B------:R-:W-:-:S05]  /*0800*/  @!P2 IMAD.MOV R19, RZ, RZ, -R19 ;  /* 0x000000ffff13a224 */ /* 0x000fca00078e0a13 */
[----:B------:R-:W-:-:S05]  /*0810*/  SEL R11, R11, R19, !P0 ;  /* 0x000000130b0b7207 */ /* 0x000fca0004000000 */
[----:B0-----:R-:W-:-:S04]  /*0820*/  IMAD R21, R11, R5, R4 ;  /* 0x000000050b157224 */ /* 0x001fc800078e0204 */
[----:B------:R-:W-:-:S05]  /*0830*/  IMAD.WIDE R20, R21, 0x4, R2 ;  /* 0x0000000415147825 */ /* 0x000fca00078e0202 */
[----:B------:R-:W5:Y:S01]  /*0840*/  LDG.E R4, desc[UR4][R20.64] ;  /* 0x0000000414047981 */ /* 0x000f62000c1e1900 */
[----:B------:R-:W-:-:S04]  /*0850*/  IMAD R17, R11, R5, R16 ;  /* 0x000000050b117224 */ /* 0x000fc800078e0210 */
[----:B------:R-:W-:-:S05]  /*0860*/  IMAD.WIDE R16, R17, 0x4, R2 ;  /* 0x0000000411107825 */ /* 0x000fca00078e0202 */
[----:B------:R0:W5:Y:S01]  /*0870*/  LDG.E R6, desc[UR4][R16.64] ;  /* 0x0000000410067981 */ /* 0x000162000c1e1900 */
[----:B------:R-:W-:-:S04]  /*0880*/  IMAD R19, R11, R5, R18 ;  /* 0x000000050b137224 */ /* 0x000fc800078e0212 */
[----:B------:R-:W-:-:S05]  /*0890*/  IMAD.WIDE R18, R19, 0x4, R2 ;  /* 0x0000000413127825 */ /* 0x000fca00078e0202 */
[----:B------:R-:W5:Y:S01]  /*08a0*/  LDG.E R13, desc[UR4][R18.64] ;  /* 0x00000004120d7981 */ /* 0x000f62000c1e1900 */
[----:B------:R-:W-:Y:S01]  /*08b0*/  CS2R R2, SRZ ;  /* 0x0000000000027805 */ /* 0x000fe2000001ff00 */
[----:B------:R-:W-:Y:S02]  /*08c0*/  HFMA2 R5, -RZ, RZ, 0, 0 ;  /* 0x00000000ff057431 */ /* 0x000fe400000001ff */
[----:B------:R-:W-:Y:S01]  /*08d0*/  IMAD.MOV.U32 R11, RZ, RZ, RZ ;  /* 0x000000ffff0b7224 */ /* 0x000fe200078e00ff */
[----:B------:R-:W-:Y:S01]  /*08e0*/  BSSY.RECONVERGENT B0, `(.L_x_1) ;  /* 0x0000093000007945 */ /* 0x000fe20003800200 */
[----:B--2---:R-:W-:-:S04]  /*08f0*/  SHF.L.U32 R12, R12, 0x2, RZ ;  /* 0x000000020c0c7819 */ /* 0x004fc800000006ff */
[C---:B------:R-:W-:Y:S02]  /*0900*/  ISETP.EQ.AND P2, PT, R12.reuse, RZ, PT ;  /* 0x000000ff0c00720c */ /* 0x040fe40003f42270 */
[C---:B------:R-:W-:Y:S02]  /*0910*/  ISETP.EQ.AND P0, PT, R12.reuse, 0x4, PT ;  /* 0x000000040c00780c */ /* 0x040fe40003f02270 */
[C---:B------:R-:W-:Y:S02]  /*0920*/  ISETP.EQ.AND P3, PT, R12.reuse, 0x8, PT ;  /* 0x000000080c00780c */ /* 0x040fe40003f62270 */
[C---:B------:R-:W-:Y:S02]  /*0930*/  ISETP.EQ.AND P5, PT, R12.reuse, 0xc, PT ;  /* 0x0000000c0c00780c */ /* 0x040fe40003fa2270 */
[----:B------:R-:W-:Y:S01]  /*0940*/  ISETP.EQ.AND P6, PT, R12, 0x10, PT ;  /* 0x000000100c00780c */ /* 0x000fe20003fc2270 */
[----:B------:R-:W-:-:S04]  /*0950*/  IMAD.MOV.U32 R12, RZ, RZ, RZ ;  /* 0x000000ffff0c7224 */ /* 0x000fc800078e00ff */
[----:B-1----:R-:W-:Y:S02]  /*0960*/  @P2 IMAD.MOV.U32 R15, RZ, RZ, R3 ;  /* 0x000000ffff0f2224 */ /* 0x002fe400078e0003 */
[----:B------:R-:W-:Y:S02]  /*0970*/  @P0 MOV R15, R2 ;  /* 0x00000002000f0202 */ /* 0x000fe40000000f00 */
[----:B------:R-:W-:Y:S02]  /*0980*/  @P3 IMAD.MOV.U32 R15, RZ, RZ, R12 ;  /* 0x000000ffff0f3224 */ /* 0x000fe400078e000c */
[----:B------:R-:W-:Y:S02]  /*0990*/  @P5 IMAD.MOV.U32 R15, RZ, RZ, R11 ;  /* 0x000000ffff0f5224 */ /* 0x000fe400078e000b */
[----:B------:R-:W-:Y:S01]  /*09a0*/  @P6 MOV R15, R5 ;  /* 0x00000005000f6202 */ /* 0x000fe20000000f00 */
[----:B---3--:R-:W-:-:S04]  /*09b0*/  IMAD.SHL.U32 R8, R8, 0x4, RZ ;  /* 0x0000000408087824 */ /* 0x008fc800078e00ff */
[----:B0-----:R-:W-:Y:S01]  /*09c0*/  VIADD R16, R15, 0x1 ;  /* 0x000000010f107836 */ /* 0x001fe20000000000 */
[C---:B------:R-:W-:Y:S02]  /*09d0*/  ISETP.EQ.AND P4, PT, R8.reuse, RZ, PT ;  /* 0x000000ff0800720c */ /* 0x040fe40003f82270 */
[C---:B------:R-:W-:Y:S01]  /*09e0*/  ISETP.EQ.AND P1, PT, R8.reuse, 0x4, PT ;  /* 0x000000040800780c */ /* 0x040fe20003f22270 */
[--C-:B------:R-:W-:Y:S01]  /*09f0*/  @P2 IMAD.MOV.U32 R3, RZ, RZ, R16.reuse ;  /* 0x000000ffff032224 */ /* 0x100fe200078e0010 */
[C---:B------:R-:W-:Y:S01]  /*0a00*/  ISETP.EQ.AND P2, PT, R8.reuse, 0x8, PT ;  /* 0x000000080800780c */ /* 0x040fe20003f42270 */
[--C-:B------:R-:W-:Y:S01]  /*0a10*/  @P3 IMAD.MOV.U32 R12, RZ, RZ, R16.reuse ;  /* 0x000000ffff0c3224 */ /* 0x100fe200078e0010 */
[----:B------:R-:W-:Y:S01]  /*0a20*/  @P0 MOV R2, R16 ;  /* 0x0000001000020202 */ /* 0x000fe20000000f00 */
[----:B------:R-:W-:Y:S01]  /*0a30*/  @P5 IMAD.MOV.U32 R11, RZ, RZ, R16 ;  /* 0x000000ffff0b5224 */ /* 0x000fe200078e0010 */
[C---:B------:R-:W-:Y:S02]  /*0a40*/  ISETP.EQ.AND P0, PT, R8.reuse, 0xc, PT ;  /* 0x0000000c0800780c */ /* 0x040fe40003f02270 */
[----:B------:R-:W-:-:S02]  /*0a50*/  ISETP.EQ.AND P3, PT, R8, 0x10, PT ;  /* 0x000000100800780c */ /* 0x000fc40003f62270 */
[----:B------:R-:W-:Y:S01]  /*0a60*/  @P6 MOV R5, R16 ;  /* 0x0000001000056202 */ /* 0x000fe20000000f00 */
[----:B------:R-:W-:Y:S02]  /*0a70*/  @P4 IMAD.MOV.U32 R15, RZ, RZ, R3 ;  /* 0x000000ffff0f4224 */ /* 0x000fe400078e0003 */
[----:B------:R-:W-:Y:S01]  /*0a80*/  @P1 MOV R15, R2 ;  /* 0x00000002000f1202 */ /* 0x000fe20000000f00 */
[----:B----4-:R-:W-:Y:S02]  /*0a90*/  IMAD.SHL.U32 R9, R9, 0x4, RZ ;  /* 0x0000000409097824 */ /* 0x010fe400078e00ff */
[----:B------:R-:W-:-:S03]  /*0aa0*/  @P2 IMAD.MOV.U32 R15, RZ, RZ, R12 ;  /* 0x000000ffff0f2224 */ /* 0x000fc600078e000c */
[----:B------:R-:W-:Y:S01]  /*0ab0*/  @P0 IMAD.MOV.U32 R15, RZ, RZ, R11 ;  /* 0x000000ffff0f0224 */ /* 0x000fe200078e000b */
[C---:B------:R-:W-:Y:S02]  /*0ac0*/  ISETP.EQ.AND P6, PT, R9.reuse, RZ, PT ;  /* 0x000000ff0900720c */ /* 0x040fe40003fc2270 */
[----:B------:R-:W-:Y:S02]  /*0ad0*/  @P3 MOV R15, R5 ;  /* 0x00000005000f3202 */ /* 0x000fe40000000f00 */
[----:B------:R-:W-:-:S03]  /*0ae0*/  ISETP.EQ.AND P5, PT, R9, 0x4, PT ;  /* 0x000000040900780c */ /* 0x000fc60003fa2270 */
[----:B------:R-:W-:-:S04]  /*0af0*/  VIADD R15, R15, 0x1 ;  /* 0x000000010f0f7836 */ /* 0x000fc80000000000 */
[--C-:B------:R-:W-:Y:S01]  /*0b00*/  @P4 IMAD.MOV.U32 R3, RZ, RZ, R15.reuse ;  /* 0x000000ffff034224 */ /* 0x100fe200078e000f */
[C---:B------:R-:W-:Y:S01]  /*0b10*/  ISETP.EQ.AND P4, PT, R9.reuse, 0x8, PT ;  /* 0x000000080900780c */ /* 0x040fe20003f82270 */
[--C-:B------:R-:W-:Y:S01]  /*0b20*/  @P2 IMAD.MOV.U32 R12, RZ, RZ, R15.reuse ;  /* 0x000000ffff0c2224 */ /* 0x100fe200078e000f */
[-C--:B------:R-:W-:Y:S01]  /*0b30*/  @P1 MOV R2, R15.reuse ;  /* 0x0000000f00021202 */ /* 0x080fe20000000f00 */
[----:B------:R-:W-:Y:S01]  /*0b40*/  @P0 IMAD.MOV.U32 R11, RZ, RZ, R15 ;  /* 0x000000ffff0b0224 */ /* 0x000fe200078e000f */
[C---:B------:R-:W-:Y:S01]  /*0b50*/  ISETP.EQ.AND P1, PT, R9.reuse, 0xc, PT ;  /* 0x0000000c0900780c */ /* 0x040fe20003f22270 */
[----:B------:R-:W-:Y:S01]  /*0b60*/  @P6 IMAD.MOV.U32 R8, RZ, RZ, R3 ;  /* 0x000000ffff086224 */ /* 0x000fe200078e0003 */
[----:B------:R-:W-:Y:S02]  /*0b70*/  ISETP.EQ.AND P2, PT, R9, 0x10, PT ;  /* 0x000000100900780c */ /* 0x000fe40003f42270 */
[----:B------:R-:W-:Y:S02]  /*0b80*/  @P3 MOV R5, R15 ;  /* 0x0000000f00053202 */ /* 0x000fe40000000f00 */
[----:B------:R-:W-:Y:S01]  /*0b90*/  @P5 MOV R8, R2 ;  /* 0x0000000200085202 */ /* 0x000fe20000000f00 */
[----:B-----5:R-:W-:-:S02]  /*0ba0*/  IMAD.SHL.U32 R10, R10, 0x4, RZ ;  /* 0x000000040a0a7824 */ /* 0x020fc400078e00ff */
[----:B------:R-:W-:-:S03]  /*0bb0*/  @P4 IMAD.MOV.U32 R8, RZ, RZ, R12 ;  /* 0x000000ffff084224 */ /* 0x000fc600078e000c */
[C---:B------:R-:W-:Y:S01]  /*0bc0*/  ISETP.EQ.AND P3, PT, R10.reuse, RZ, PT ;  /* 0x000000ff0a00720c */ /* 0x040fe20003f62270 */
[----:B------:R-:W-:Y:S01]  /*0bd0*/  @P1 IMAD.MOV.U32 R8, RZ, RZ, R11 ;  /* 0x000000ffff081224 */ /* 0x000fe200078e000b */
[----:B------:R-:W-:Y:S02]  /*0be0*/  ISETP.EQ.AND P0, PT, R10, 0x4, PT ;  /* 0x000000040a00780c */ /* 0x000fe40003f02270 */
[----:B------:R-:W-:Y:S01]  /*0bf0*/  @P2 MOV R8, R5 ;  /* 0x0000000500082202 */ /* 0x000fe20000000f00 */
[----:B------:R-:W-:-:S04]  /*0c00*/  IMAD.SHL.U32 R14, R14, 0x4, RZ ;  /* 0x000000040e0e7824 */ /* 0x000fc800078e00ff */
        /* <DEDUP_REMOVED lines=10> */
[----:B------:R-:W-:-:S02]  /*0cb0*/  @P0 MOV R8, R2 ;  /* 0x0000000200080202 */ /* 0x000fc40000000f00 */
[C---:B------:R-:W-:Y:S01]  /*0cc0*/  ISETP.EQ.AND P2, PT, R14.reuse, RZ, PT ;  /* 0x000000ff0e00720c */ /* 0x040fe20003f42270 */
[----:B------:R-:W-:Y:S01]  /*0cd0*/  @P6 IMAD.MOV.U32 R8, RZ, RZ, R12 ;  /* 0x000000ffff086224 */ /* 0x000fe200078e000c */
[----:B------:R-:W-:-:S03]  /*0ce0*/  ISETP.EQ.AND P1, PT, R14, 0x4, PT ;  /* 0x000000040e00780c */ /* 0x000fc60003f22270 */
[----:B------:R-:W-:Y:S02]  /*0cf0*/  @P5 IMAD.MOV.U32 R8, RZ, RZ, R11 ;  /* 0x000000ffff085224 */ /* 0x000fe400078e000b */
[----:B------:R-:W-:-:S05]  /*0d00*/  @P4 MOV R8, R5 ;  /* 0x0000000500084202 */ /* 0x000fca0000000f00 */
[----:B------:R-:W-:Y:S02]  /*0d10*/  VIADD R9, R8, 0x1 ;  /* 0x0000000108097836 */ /* 0x000fe40000000000 */
[----:B------:R-:W-:Y:S02]  /*0d20*/  IMAD.SHL.U32 R4, R4, 0x4, RZ ;  /* 0x0000000404047824 */ /* 0x000fe400078e00ff */
[--C-:B------:R-:W-:Y:S01]  /*0d30*/  @P3 IMAD.MOV.U32 R3, RZ, RZ, R9.reuse ;  /* 0x000000ffff033224 */ /* 0x100fe200078e0009 */
[C---:B------:R-:W-:Y:S01]  /*0d40*/  ISETP.EQ.AND P3, PT, R14.reuse, 0x8, PT ;  /* 0x000000080e00780c */ /* 0x040fe20003f62270 */
[--C-:B------:R-:W-:Y:S01]  /*0d50*/  @P6 IMAD.MOV.U32 R12, RZ, RZ, R9.reuse ;  /* 0x000000ffff0c6224 */ /* 0x100fe200078e0009 */
[-C--:B------:R-:W-:Y:S01]  /*0d60*/  @P0 MOV R2, R9.reuse ;  /* 0x0000000900020202 */ /* 0x080fe20000000f00 */
[----:B------:R-:W-:Y:S01]  /*0d70*/  @P5 IMAD.MOV.U32 R11, RZ, RZ, R9 ;  /* 0x000000ffff0b5224 */ /* 0x000fe200078e0009 */
[C---:B------:R-:W-:Y:S01]  /*0d80*/  ISETP.EQ.AND P0, PT, R14.reuse, 0xc, PT ;  /* 0x0000000c0e00780c */ /* 0x040fe20003f02270 */
[----:B------:R-:W-:Y:S01]  /*0d90*/  @P2 IMAD.MOV.U32 R8, RZ, RZ, R3 ;  /* 0x000000ffff082224 */ /* 0x000fe200078e0003 */
[----:B------:R-:W-:Y:S01]  /*0da0*/  ISETP.EQ.AND P6, PT, R14, 0x10, PT ;  /* 0x000000100e00780c */ /* 0x000fe20003fc2270 */
[----:B------:R-:W-:Y:S01]  /*0db0*/  IMAD.SHL.U32 R6, R6, 0x4, RZ ;  /* 0x0000000406067824 */ /* 0x000fe200078e00ff */
[----:B------:R-:W-:-:S02]  /*0dc0*/  @P4 MOV R5, R9 ;  /* 0x0000000900054202 */ /* 0x000fc40000000f00 */
[----:B------:R-:W-:Y:S02]  /*0dd0*/  @P1 MOV R8, R2 ;  /* 0x0000000200081202 */ /* 0x000fe40000000f00 */
[C---:B------:R-:W-:Y:S01]  /*0de0*/  ISETP.EQ.AND P5, PT, R4.reuse, RZ, PT ;  /* 0x000000ff0400720c */ /* 0x040fe20003fa2270 */
[----:B------:R-:W-:Y:S01]  /*0df0*/  @P3 IMAD.MOV.U32 R8, RZ, RZ, R12 ;  /* 0x000000ffff083224 */ /* 0x000fe200078e000c */
[----:B------:R-:W-:-:S03]  /*0e00*/  ISETP.EQ.AND P4, PT, R4, 0x4, PT ;  /* 0x000000040400780c */ /* 0x000fc60003f82270 */
[----:B------:R-:W-:Y:S02]  /*0e10*/  @P0 IMAD.MOV.U32 R8, RZ, RZ, R11 ;  /* 0x000000ffff080224 */ /* 0x000fe400078e000b */
        /* <DEDUP_REMOVED lines=44> */
[----:B------:R-:W-:-:S03]  /*10e0*/  @P1 MOV R4, R2 ;  /* 0x0000000200041202 */ /* 0x000fc60000000f00 */
[----:B------:R-:W-:-:S04]  /*10f0*/  @P0 IMAD.MOV.U32 R4, RZ, RZ, R12 ;  /* 0x000000ffff040224 */ /* 0x000fc800078e000c */
[----:B------:R-:W-:Y:S02]  /*1100*/  @P6 IMAD.MOV.U32 R4, RZ, RZ, R11 ;  /* 0x000000ffff046224 */ /* 0x000fe400078e000b */
[----:B------:R-:W-:-:S05]  /*1110*/  @P5 IMAD.MOV.U32 R4, RZ, RZ, R5 ;  /* 0x000000ffff045224 */ /* 0x000fca00078e0005 */
[----:B------:R-:W-:-:S04]  /*1120*/  IADD3 R4, PT, PT, R4, 0x1, RZ ;  /* 0x0000000104047810 */ /* 0x000fc80007ffe0ff */
[----:B------:R-:W-:Y:S01]  /*1130*/  @P0 MOV R12, R4 ;  /* 0x00000004000c0202 */ /* 0x000fe20000000f00 */
[--C-:B------:R-:W-:Y:S02]  /*1140*/  @P3 IMAD.MOV.U32 R3, RZ, RZ, R4.reuse ;  /* 0x000000ffff033224 */ /* 0x100fe400078e0004 */
[--C-:B------:R-:W-:Y:S02]  /*1150*/  @P1 IMAD.MOV.U32 R2, RZ, RZ, R4.reuse ;  /* 0x000000ffff021224 */ /* 0x100fe400078e0004 */
[--C-:B------:R-:W-:Y:S01]  /*1160*/  @P6 IMAD.MOV.U32 R11, RZ, RZ, R4.reuse ;  /* 0x000000ffff0b6224 */ /* 0x100fe200078e0004 */
[----:B------:R-:W-:Y:S01]  /*1170*/  ISETP.GT.AND P2, PT, R3, RZ, PT ;  /* 0x000000ff0300720c */ /* 0x000fe20003f44270 */
[----:B------:R-:W-:-:S12]  /*1180*/  @P5 IMAD.MOV.U32 R5, RZ, RZ, R4 ;  /* 0x000000ffff055224 */ /* 0x000fd800078e0004 */
[----:B------:R-:W-:Y:S05]  /*1190*/  @P2 BRA `(.L_x_2) ;  /* 0x0000000000142947 */ /* 0x000fea0003800000 */
[----:B------:R-:W-:Y:S01]  /*11a0*/  ISETP.NE.AND P0, PT, R0, RZ, PT ;  /* 0x000000ff0000720c */ /* 0x000fe20003f05270 */
[----:B------:R-:W-:Y:S01]  /*11b0*/  IMAD.MOV.U32 R4, RZ, RZ, R0 ;  /* 0x000000ffff047224 */ /* 0x000fe200078e0000 */
[----:B------:R-:W-:Y:S02]  /*11c0*/  MOV R9, RZ ;  /* 0x000000ff00097202 */ /* 0x000fe40000000f00 */
[----:B------:R-:W-:-:S13]  /*11d0*/  ISETP.NE.OR P0, PT, R3, RZ, !P0 ;  /* 0x000000ff0300720c */ /* 0x000fda0004705670 */
[----:B------:R-:W-:Y:S05]  /*11e0*/  @P0 BRA `(.L_x_3) ;  /* 0x0000000000080947 */ /* 0x000fea0003800000 */
.L_x_2:
[----:B------:R-:W-:Y:S01]  /*11f0*/  IMAD.MOV.U32 R9, RZ, RZ, R3 ;  /* 0x000000ffff097224 */ /* 0x000fe200078e0003 */
[----:B------:R-:W-:-:S07]  /*1200*/  MOV R4, RZ ;  /* 0x000000ff00047202 */ /* 0x000fce0000000f00 */
.L_x_3:
[----:B------:R-:W-:Y:S05]  /*1210*/  BSYNC.RECONVERGENT B0 ;  /* 0x0000000000007941 */ /* 0x000fea0003800200 */
.L_x_1:
[----:B------:R-:W-:Y:S02]  /*1220*/  VIMNMX R3, PT, PT, R9, R2, !PT ;  /* 0x0000000209037248 */ /* 0x000fe40007fe0100 */
[----:B------:R-:W-:Y:S02]  /*1230*/  ISETP.GT.AND P0, PT, R2, R9, PT ;  /* 0x000000090200720c */ /* 0x000fe40003f04270 */
[----:B------:R-:W-:Y:S02]  /*1240*/  VIMNMX R6, PT, PT, R3, R12, !PT ;  /* 0x0000000c03067248 */ /* 0x000fe40007fe0100 */
[----:B------:R-:W-:Y:S02]  /*1250*/  ISETP.GT.AND P1, PT, R12, R3, PT ;  /* 0x000000030c00720c */ /* 0x000fe40003f24270 */
[----:B------:R-:W-:Y:S02]  /*1260*/  SEL R2, R4, 0x1, !P0 ;  /* 0x0000000104027807 */ /* 0x000fe40004000000 */
[----:B------:R-:W-:-:S02]  /*1270*/  ISETP.GT.AND P0, PT, R11, R6, PT ;  /* 0x000000060b00720c */ /* 0x000fc40003f04270 */
[----:B------:R-:W-:Y:S02]  /*1280*/  VIMNMX R6, PT, PT, R6, R11, !PT ;  /* 0x0000000b06067248 */ /* 0x000fe40007fe0100 */
[----:B------:R-:W-:Y:S02]  /*1290*/  SEL R2, R2, 0x2, !P1 ;  /* 0x0000000202027807 */ /* 0x000fe40004800000 */
[----:B------:R-:W-:Y:S01]  /*12a0*/  ISETP.GT.AND P1, PT, R5, R6, PT ;  /* 0x000000060500720c */ /* 0x000fe20003f24270 */
[----:B------:R-:W-:Y:S01]  /*12b0*/  IMAD.MOV.U32 R6, RZ, RZ, 0x1 ;  /* 0x00000001ff067424 */ /* 0x000fe200078e00ff */
[----:B------:R-:W-:-:S04]  /*12c0*/  SEL R2, R2, 0x3, !P0 ;  /* 0x0000000302027807 */ /* 0x000fc80004000000 */
[----:B------:R-:W-:-:S04]  /*12d0*/  SEL R9, R2, 0x4, !P1 ;  /* 0x0000000402097807 */ /* 0x000fc80004800000 */
[----:B------:R-:W-:-:S13]  /*12e0*/  ISETP.NE.AND P0, PT, R9, R0, PT ;  /* 0x000000000900720c */ /* 0x000fda0003f05270 */
[----:B------:R-:W0:Y:S08]  /*12f0*/  @P0 LDC.64 R2, c[0x0][0x388] ;  /* 0x0000e200ff020b82 */ /* 0x000e300000000a00 */
[----:B------:R-:W1:Y:S01]  /*1300*/  @P0 LDC.64 R4, c[0x0][0x398] ;  /* 0x0000e600ff040b82 */ /* 0x000e620000000a00 */
[----:B0-----:R-:W-:-:S05]  /*1310*/  @P0 IMAD.WIDE R2, R7, 0x4, R2 ;  /* 0x0000000407020825 */ /* 0x001fca00078e0202 */
[----:B------:R0:W-:Y:S04]  /*1320*/  @P0 STG.E desc[UR4][R2.64], R9 ;  /* 0x0000000902000986 */ /* 0x0001e8000c101904 */
[----:B-1----:R0:W-:Y:S01]  /*1330*/  @P0 STG.E.U8 desc[UR4][R4.64], R6 ;  /* 0x0000000604000986 */ /* 0x0021e2000c101104 */
[----:B------:R-:W-:Y:S05]  /*1340*/  @P0 EXIT ;  /* 0x000000000000094d */ /* 0x000fea0003800000 */
[----:B0-----:R-:W0:Y:S02]  /*1350*/  LDC.64 R2, c[0x0][0x388] ;  /* 0x0000e200ff027b82 */ /* 0x001e240000000a00 */
[----:B0-----:R-:W-:-:S05]  /*1360*/  IMAD.WIDE R2, R7, 0x4, R2 ;  /* 0x0000000407027825 */ /* 0x001fca00078e0202 */
[----:B------:R-:W-:Y:S01]  /*1370*/  STG.E desc[UR4][R2.64], R0 ;  /* 0x0000000002007986 */ /* 0x000fe2000c101904 */
[----:B------:R-:W-:Y:S05]  /*1380*/  EXIT ;  /* 0x000000000000794d */ /* 0x000fea0003800000 */
.L_x_0:
[----:B------:R-:W0:Y:S02]  /*1390*/  LDC.64 R2, c[0x0][0x388] ;  /* 0x0000e200ff027b82 */ /* 0x000e240000000a00 */
[----:B0-----:R-:W-:-:S05]  /*13a0*/  IMAD.WIDE R2, R7, 0x4, R2 ;  /* 0x0000000407027825 */ /* 0x001fca00078e0202 */
[----:B------:R-:W-:Y:S01]  /*13b0*/  STG.E desc[UR4][R2.64], R0 ;  /* 0x0000000002007986 */ /* 0x000fe2000c101904 */
[----:B------:R-:W-:Y:S05]  /*13c0*/  EXIT ;  /* 0x000000000000794d */ /* 0x000fea0003800000 */
.L_x_4:
[----:B------:R-:W-:-:S00]  /*13d0*/  BRA `(.L_x_4) ;  /* 0xfffffffc00fc7947 */ /* 0x000fc0000383ffff */
[----:B------:R-:W-:-:S00]  /*13e0*/  NOP ;  /* 0x0000000000007918 */ /* 0x000fc00000000000 */
        /* <DEDUP_REMOVED lines=9> */
.L_x_5:


//--------------------- .nv.shared.reserved.0     --------------------------
	.section	.nv.shared.reserved.0,"aw",@nobits
	.weak		__nv_reservedSMEM_offset_0_alias
	.size		__nv_reservedSMEM_offset_0_alias, 0, 64
	.other		__nv_reservedSMEM_offset_0_alias,@"STO_CUDA_RESERVED_SHARED STV_DEFAULT"
__nv_reservedSMEM_offset_0_alias:
	.zero		0
	.zero		64


//--------------------- .nv.constant0._Z18updateMatrixKernelPiS_iiPb --------------------------
	.section	.nv.constant0._Z18updateMatrixKernelPiS_iiPb,"a",@progbits
	.sectionflags	@""
	.align	4
.nv.constant0._Z18updateMatrixKernelPiS_iiPb:
	.zero		928


//--------------------- SYMBOLS --------------------------

	.type		.nv.reservedSmem.offset0,@object
	.size		.nv.reservedSmem.offset0,0x4
